	.headerflags	@"EF_CUDA_TEXMODE_UNIFIED EF_CUDA_64BIT_ADDRESS EF_CUDA_ACCELERATORS EF_CUDA_SM90 EF_CUDA_VIRTUAL_SM(EF_CUDA_SM90)"
	.elftype	@"ET_EXEC"


//--------------------- .nv.info                  --------------------------
	.section	.nv.info,"",@"SHT_CUDA_INFO"
	.align	4


	//----- nvinfo : EIATTR_REGCOUNT
	.align		4
        /*0000*/ 	.byte	0x04, 0x2f
        /*0002*/ 	.short	(.L_1 - .L_0)
	.align		4
.L_0:
        /*0004*/ 	.word	index@(triton_poi_fused_convolution_39)
        /*0008*/ 	.word	0x0000000c


	//----- nvinfo : EIATTR_MIN_STACK_SIZE
	.align		4
.L_1:
        /*000c*/ 	.byte	0x04, 0x12
        /*000e*/ 	.short	(.L_3 - .L_2)
	.align		4
.L_2:
        /*0010*/ 	.word	index@(triton_poi_fused_convolution_39)
        /*0014*/ 	.word	0x00000000


	//----- nvinfo : EIATTR_FRAME_SIZE
	.align		4
.L_3:
        /*0018*/ 	.byte	0x04, 0x11
        /*001a*/ 	.short	(.L_5 - .L_4)
	.align		4
.L_4:
        /*001c*/ 	.word	index@(triton_poi_fused_convolution_39)
        /*0020*/ 	.word	0x00000000


	//----- nvinfo : EIATTR_MIN_STACK_SIZE
	.align		4
.L_5:
        /*0024*/ 	.byte	0x04, 0x12
        /*0026*/ 	.short	(.L_7 - .L_6)
	.align		4
.L_6:
        /*0028*/ 	.word	index@(triton_poi_fused_convolution_39)
        /*002c*/ 	.word	0x00000000
.L_7:


//--------------------- .nv.info.triton_poi_fused_convolution_39 --------------------------
	.section	.nv.info.triton_poi_fused_convolution_39,"",@"SHT_CUDA_INFO"
	.sectionflags	@""
	.align	4


	//----- nvinfo : EIATTR_CUDA_API_VERSION
	.align		4
        /*0000*/ 	.byte	0x04, 0x37
        /*0002*/ 	.short	(.L_9 - .L_8)
.L_8:
        /*0004*/ 	.word	0x0000007c


	//----- nvinfo : EIATTR_KPARAM_INFO
	.align		4
.L_9:
        /*0008*/ 	.byte	0x04, 0x17
        /*000a*/ 	.short	(.L_11 - .L_10)
.L_10:
        /*000c*/ 	.word	0x00000000
        /*0010*/ 	.short	0x0002
        /*0012*/ 	.short	0x0010
        /*0014*/ 	.byte	0x00, 0xf0, 0x11, 0x00


	//----- nvinfo : EIATTR_KPARAM_INFO
	.align		4
.L_11:
        /*0018*/ 	.byte	0x04, 0x17
        /*001a*/ 	.short	(.L_13 - .L_12)
.L_12:
        /*001c*/ 	.word	0x00000000
        /*0020*/ 	.short	0x0001
        /*0022*/ 	.short	0x0008
        /*0024*/ 	.byte	0x00, 0xf4, 0x21, 0x00


	//----- nvinfo : EIATTR_KPARAM_INFO
	.align		4
.L_13:
        /*0028*/ 	.byte	0x04, 0x17
        /*002a*/ 	.short	(.L_15 - .L_14)
.L_14:
        /*002c*/ 	.word	0x00000000
        /*0030*/ 	.short	0x0000
        /*0032*/ 	.short	0x0000
        /*0034*/ 	.byte	0x00, 0xf4, 0x21, 0x00


	//----- nvinfo : EIATTR_SPARSE_MMA_MASK
	.align		4
.L_15:
        /*0038*/ 	.byte	0x03, 0x50
        /*003a*/ 	.short	0x0000


	//----- nvinfo : EIATTR_MAXREG_COUNT
	.align		4
        /*003c*/ 	.byte	0x03, 0x1b
        /*003e*/ 	.short	0x00ff


	//----- nvinfo : EIATTR_EXIT_INSTR_OFFSETS
	.align		4
        /*0040*/ 	.byte	0x04, 0x1c
        /*0042*/ 	.short	(.L_17 - .L_16)


	//   ....[0]....
.L_16:
        /*0044*/ 	.word	0x00000170


	//   ....[1]....
        /*0048*/ 	.word	0x00000190


	//----- nvinfo : EIATTR_REQNTID
	.align		4
.L_17:
        /*004c*/ 	.byte	0x04, 0x10
        /*004e*/ 	.short	(.L_19 - .L_18)
.L_18:
        /*0050*/ 	.word	0x00000080
        /*0054*/ 	.word	0x00000001
        /*0058*/ 	.word	0x00000001


	//----- nvinfo : EIATTR_CBANK_PARAM_SIZE
	.align		4
.L_19:
        /*005c*/ 	.byte	0x03, 0x19
        /*005e*/ 	.short	0x0014


	//----- nvinfo : EIATTR_PARAM_CBANK
	.align		4
        /*0060*/ 	.byte	0x04, 0x0a
        /*0062*/ 	.short	(.L_21 - .L_20)
	.align		4
.L_20:
        /*0064*/ 	.word	index@(.nv.constant0.triton_poi_fused_convolution_39)
        /*0068*/ 	.short	0x0210
        /*006a*/ 	.short	0x0014


	//----- nvinfo : EIATTR_SW_WAR
	.align		4
.L_21:
        /*006c*/ 	.byte	0x04, 0x36
        /*006e*/ 	.short	(.L_23 - .L_22)
.L_22:
        /*0070*/ 	.word	0x00000008
.L_23:


//--------------------- .nv.callgraph             --------------------------
	.section	.nv.callgraph,"",@"SHT_CUDA_CALLGRAPH"
	.align	4
	.sectionentsize	8
	.align		4
        /*0000*/ 	.word	0x00000000
	.align		4
        /*0004*/ 	.word	0xffffffff
	.align		4
        /*0008*/ 	.word	0x00000000
	.align		4
        /*000c*/ 	.word	0xfffffffe
	.align		4
        /*0010*/ 	.word	0x00000000
	.align		4
        /*0014*/ 	.word	0xfffffffd
	.align		4
        /*0018*/ 	.word	0x00000000
	.align		4
        /*001c*/ 	.word	0xfffffffc


//--------------------- .text.triton_poi_fused_convolution_39 --------------------------
	.section	.text.triton_poi_fused_convolution_39,"ax",@progbits
	.align	128
        .global         triton_poi_fused_convolution_39
        .type           triton_poi_fused_convolution_39,@function
        .size           triton_poi_fused_convolution_39,(.L_x_1 - triton_poi_fused_convolution_39)
        .other          triton_poi_fused_convolution_39,@"STO_CUDA_ENTRY STV_DEFAULT"
triton_poi_fused_convolution_39:
.text.triton_poi_fused_convolution_39:
[----:B------:R-:W0:Y:S02]  /*0000*/  LDC R1, c[0x0][0x28] ;  /* 0x00000a00ff017b82 */ /* 0x000e240000000800 */
[----:B------:R-:W1:Y:S01]  /*0010*/  S2R R0, SR_TID.X ;  /* 0x0000000000007919 */ /* 0x000e620000002100 */
[----:B------:R-:W2:Y:S01]  /*0020*/  LDC.64 R2, c[0x0][0x210] ;  /* 0x00008400ff027b82 */ /* 0x000ea20000000a00 */
[----:B------:R-:W-:Y:S01]  /*0030*/  ULDC.64 UR4, c[0x0][0x208] ;  /* 0x0000820000047ab9 */ /* 0x000fe20000000a00 */
[----:B------:R-:W3:Y:S06]  /*0040*/  S2R R7, SR_CTAID.X ;  /* 0x0000000000077919 */ /* 0x000eec0000002500 */
[----:B------:R-:W4:Y:S01]  /*0050*/  LDC.64 R4, c[0x0][0x218] ;  /* 0x00008600ff047b82 */ /* 0x000f220000000a00 */
[----:B-1----:R-:W-:Y:S01]  /*0060*/  IMAD.SHL.U32 R0, R0, 0x2, RZ ;  /* 0x0000000200007824 */ /* 0x002fe200078e00ff */
[----:B---3--:R-:W-:-:S04]  /*0070*/  SHF.R.S32.HI R6, RZ, 0x17, R7 ;  /* 0x00000017ff067819 */ /* 0x008fc80000011407 */
[----:B------:R-:W-:-:S05]  /*0080*/  LOP3.LUT R0, R0, 0xfe, RZ, 0xc0, !PT ;  /* 0x000000fe00007812 */ /* 0x000fca00078ec0ff */
[----:B------:R-:W-:Y:S01]  /*0090*/  IMAD R7, R7, 0x100, R0 ;  /* 0x0000010007077824 */ /* 0x000fe200078e0200 */
[----:B------:R-:W-:-:S03]  /*00a0*/  SGXT R0, R6, 0x1 ;  /* 0x000000010600781a */ /* 0x000fc60000000200 */
[C---:B--2---:R-:W-:Y:S01]  /*00b0*/  IMAD.WIDE R2, R7.reuse, 0x4, R2 ;  /* 0x0000000407027825 */ /* 0x044fe200078e0202 */
[----:B------:R-:W-:Y:S02]  /*00c0*/  LEA.HI R0, R0, R7, RZ, 0x5 ;  /* 0x0000000700007211 */ /* 0x000fe400078f28ff */
[----:B------:R-:W-:Y:S02]  /*00d0*/  ISETP.GE.AND P0, PT, R7, 0x2880, PT ;  /* 0x000028800700780c */ /* 0x000fe40003f06270 */
[----:B------:R-:W-:-:S05]  /*00e0*/  LOP3.LUT R0, R0, 0xffffffe0, RZ, 0xc0, !PT ;  /* 0xffffffe000007812 */ /* 0x000fca00078ec0ff */
[----:B------:R-:W-:Y:S01]  /*00f0*/  IMAD.IADD R9, R7, 0x1, -R0 ;  /* 0x0000000107097824 */ /* 0x000fe200078e0a00 */
[----:B------:R-:W-:-:S03]  /*0100*/  CS2R R6, SRZ ;  /* 0x0000000000067805 */ /* 0x000fc6000001ff00 */
[----:B----4-:R-:W-:Y:S01]  /*0110*/  IMAD.WIDE R4, R9, 0x4, R4 ;  /* 0x0000000409047825 */ /* 0x010fe200078e0204 */
[----:B------:R-:W-:Y:S02]  /*0120*/  CS2R R8, SRZ ;  /* 0x0000000000087805 */ /* 0x000fe4000001ff00 */
[----:B------:R-:W2:Y:S04]  /*0130*/  @!P0 LDG.E.64 R6, desc[UR4][R2.64] ;  /* 0x0000000402068981 */ /* 0x000ea8000c1e1b00 */
[----:B------:R-:W2:Y:S02]  /*0140*/  @!P0 LDG.E.EL.64 R8, desc[UR4][R4.64] ;  /* 0x0000000404088981 */ /* 0x000ea4000c2e1b00 */
[----:B--2---:R-:W-:Y:S01]  /*0150*/  FADD R6, R8, R6 ;  /* 0x0000000608067221 */ /* 0x004fe20000000000 */
[----:B------:R-:W-:Y:S01]  /*0160*/  FADD R7, R9, R7 ;  /* 0x0000000709077221 */ /* 0x000fe20000000000 */
[----:B------:R-:W-:Y:S06]  /*0170*/  @P0 EXIT ;  /* 0x000000000000094d */ /* 0x000fec0003800000 */
[----:B------:R-:W-:Y:S01]  /*0180*/  STG.E.64 desc[UR4][R2.64], R6 ;  /* 0x0000000602007986 */ /* 0x000fe2000c101b04 */
[----:B------:R-:W-:Y:S05]  /*0190*/  EXIT ;  /* 0x000000000000794d */ /* 0x000fea0003800000 */
.L_x_0:
[----:B------:R-:W-:-:S00]  /*01a0*/  BRA `(.L_x_0) ;  /* 0xfffffffc00fc7947 */ /* 0x000fc0000383ffff */
[----:B------:R-:W-:-:S00]  /*01b0*/  NOP ;  /* 0x0000000000007918 */ /* 0x000fc00000000000 */
        /* <DEDUP_REMOVED lines=12> */
.L_x_1:


//--------------------- .nv.constant0.triton_poi_fused_convolution_39 --------------------------
	.section	.nv.constant0.triton_poi_fused_convolution_39,"a",@progbits
	.sectionflags	@""
	.align	4
.nv.constant0.triton_poi_fused_convolution_39:
	.zero		548
